//
// Generated by NVIDIA NVVM Compiler
//
// Compiler Build ID: CL-36424714
// Cuda compilation tools, release 13.0, V13.0.88
// Based on NVVM 20.0.0
//

.version 9.0
.target sm_100
.address_size 64

	// .globl	_Z16Question1AKernelPiS_S_i

.visible .entry _Z16Question1AKernelPiS_S_i(
	.param .u64 .ptr .align 1 _Z16Question1AKernelPiS_S_i_param_0,
	.param .u64 .ptr .align 1 _Z16Question1AKernelPiS_S_i_param_1,
	.param .u64 .ptr .align 1 _Z16Question1AKernelPiS_S_i_param_2,
	.param .u32 _Z16Question1AKernelPiS_S_i_param_3
)
{
	.reg .pred 	%p<13>;
	.reg .b32 	%r<145>;
	.reg .b64 	%rd<48>;

	ld.param.u64 	%rd4, [_Z16Question1AKernelPiS_S_i_param_0];
	ld.param.u64 	%rd5, [_Z16Question1AKernelPiS_S_i_param_1];
	ld.param.u32 	%r56, [_Z16Question1AKernelPiS_S_i_param_3];
	cvta.to.global.u64 	%rd1, %rd5;
	cvta.to.global.u64 	%rd2, %rd4;
	mov.u32 	%r57, %ctaid.x;
	mov.u32 	%r58, %ntid.x;
	mov.u32 	%r59, %tid.x;
	mad.lo.s32 	%r1, %r57, %r58, %r59;
	setp.ge.s32 	%p1, %r1, %r56;
	setp.lt.s32 	%p2, %r56, 1;
	or.pred  	%p3, %p1, %p2;
	@%p3 bra 	$L__BB0_14;
	mul.lo.s32 	%r2, %r56, %r1;
	add.s32 	%r3, %r56, -1;
	and.b32  	%r4, %r56, 7;
	and.b32  	%r5, %r56, 2147483640;
	neg.s32 	%r6, %r5;
	shl.b32 	%r7, %r56, 3;
	mul.lo.s32 	%r8, %r56, 3;
	mul.lo.s32 	%r9, %r56, 7;
	mov.b32 	%r123, 0;
$L__BB0_2:
	setp.lt.u32 	%p4, %r3, 7;
	mov.b32 	%r139, 0;
	mov.u32 	%r144, %r139;
	@%p4 bra 	$L__BB0_5;
	add.s32 	%r132, %r56, %r123;
	shl.b32 	%r64, %r56, 1;
	add.s32 	%r131, %r64, %r123;
	add.s32 	%r130, %r8, %r123;
	shl.b32 	%r65, %r56, 2;
	add.s32 	%r129, %r65, %r123;
	mad.lo.s32 	%r128, %r56, 5, %r123;
	mad.lo.s32 	%r127, %r56, 6, %r123;
	add.s32 	%r126, %r9, %r123;
	mov.b32 	%r144, 0;
	mov.u32 	%r124, %r2;
	mov.u32 	%r125, %r123;
	mov.u32 	%r133, %r6;
$L__BB0_4:
	.pragma "nounroll";
	mul.wide.s32 	%rd6, %r124, 4;
	add.s64 	%rd7, %rd2, %rd6;
	ld.global.u32 	%r66, [%rd7];
	mul.wide.u32 	%rd8, %r125, 4;
	add.s64 	%rd9, %rd1, %rd8;
	ld.global.u32 	%r67, [%rd9];
	mad.lo.s32 	%r68, %r67, %r66, %r144;
	ld.global.u32 	%r69, [%rd7+4];
	mul.wide.u32 	%rd10, %r132, 4;
	add.s64 	%rd11, %rd1, %rd10;
	ld.global.u32 	%r70, [%rd11];
	mad.lo.s32 	%r71, %r70, %r69, %r68;
	ld.global.u32 	%r72, [%rd7+8];
	mul.wide.u32 	%rd12, %r131, 4;
	add.s64 	%rd13, %rd1, %rd12;
	ld.global.u32 	%r73, [%rd13];
	mad.lo.s32 	%r74, %r73, %r72, %r71;
	ld.global.u32 	%r75, [%rd7+12];
	mul.wide.u32 	%rd14, %r130, 4;
	add.s64 	%rd15, %rd1, %rd14;
	ld.global.u32 	%r76, [%rd15];
	mad.lo.s32 	%r77, %r76, %r75, %r74;
	ld.global.u32 	%r78, [%rd7+16];
	mul.wide.u32 	%rd16, %r129, 4;
	add.s64 	%rd17, %rd1, %rd16;
	ld.global.u32 	%r79, [%rd17];
	mad.lo.s32 	%r80, %r79, %r78, %r77;
	ld.global.u32 	%r81, [%rd7+20];
	mul.wide.u32 	%rd18, %r128, 4;
	add.s64 	%rd19, %rd1, %rd18;
	ld.global.u32 	%r82, [%rd19];
	mad.lo.s32 	%r83, %r82, %r81, %r80;
	ld.global.u32 	%r84, [%rd7+24];
	mul.wide.u32 	%rd20, %r127, 4;
	add.s64 	%rd21, %rd1, %rd20;
	ld.global.u32 	%r85, [%rd21];
	mad.lo.s32 	%r86, %r85, %r84, %r83;
	ld.global.u32 	%r87, [%rd7+28];
	mul.wide.u32 	%rd22, %r126, 4;
	add.s64 	%rd23, %rd1, %rd22;
	ld.global.u32 	%r88, [%rd23];
	mad.lo.s32 	%r144, %r88, %r87, %r86;
	add.s32 	%r133, %r133, 8;
	add.s32 	%r132, %r132, %r7;
	add.s32 	%r131, %r131, %r7;
	add.s32 	%r130, %r130, %r7;
	add.s32 	%r129, %r129, %r7;
	add.s32 	%r128, %r128, %r7;
	add.s32 	%r127, %r127, %r7;
	add.s32 	%r126, %r126, %r7;
	add.s32 	%r125, %r125, %r7;
	add.s32 	%r124, %r124, 8;
	setp.ne.s32 	%p5, %r133, 0;
	mov.u32 	%r139, %r5;
	@%p5 bra 	$L__BB0_4;
$L__BB0_5:
	setp.eq.s32 	%p6, %r4, 0;
	@%p6 bra 	$L__BB0_13;
	add.s32 	%r90, %r4, -1;
	setp.lt.u32 	%p7, %r90, 3;
	@%p7 bra 	$L__BB0_8;
	add.s32 	%r91, %r139, %r2;
	mul.wide.s32 	%rd24, %r91, 4;
	add.s64 	%rd25, %rd2, %rd24;
	ld.global.u32 	%r92, [%rd25];
	mad.lo.s32 	%r93, %r139, %r56, %r123;
	mul.wide.u32 	%rd26, %r93, 4;
	add.s64 	%rd27, %rd1, %rd26;
	ld.global.u32 	%r94, [%rd27];
	mad.lo.s32 	%r95, %r94, %r92, %r144;
	ld.global.u32 	%r96, [%rd25+4];
	add.s32 	%r97, %r93, %r56;
	mul.wide.u32 	%rd28, %r97, 4;
	add.s64 	%rd29, %rd1, %rd28;
	ld.global.u32 	%r98, [%rd29];
	mad.lo.s32 	%r99, %r98, %r96, %r95;
	ld.global.u32 	%r100, [%rd25+8];
	add.s32 	%r101, %r97, %r56;
	mul.wide.u32 	%rd30, %r101, 4;
	add.s64 	%rd31, %rd1, %rd30;
	ld.global.u32 	%r102, [%rd31];
	mad.lo.s32 	%r103, %r102, %r100, %r99;
	ld.global.u32 	%r104, [%rd25+12];
	add.s32 	%r105, %r101, %r56;
	mul.wide.u32 	%rd32, %r105, 4;
	add.s64 	%rd33, %rd1, %rd32;
	ld.global.u32 	%r106, [%rd33];
	mad.lo.s32 	%r144, %r106, %r104, %r103;
	add.s32 	%r139, %r139, 4;
$L__BB0_8:
	and.b32  	%r108, %r56, 3;
	setp.eq.s32 	%p8, %r108, 0;
	@%p8 bra 	$L__BB0_13;
	setp.eq.s32 	%p9, %r108, 1;
	@%p9 bra 	$L__BB0_11;
	add.s32 	%r109, %r139, %r2;
	mul.wide.s32 	%rd34, %r109, 4;
	add.s64 	%rd35, %rd2, %rd34;
	ld.global.u32 	%r110, [%rd35];
	mad.lo.s32 	%r111, %r139, %r56, %r123;
	mul.wide.u32 	%rd36, %r111, 4;
	add.s64 	%rd37, %rd1, %rd36;
	ld.global.u32 	%r112, [%rd37];
	mad.lo.s32 	%r113, %r112, %r110, %r144;
	ld.global.u32 	%r114, [%rd35+4];
	add.s32 	%r115, %r111, %r56;
	mul.wide.u32 	%rd38, %r115, 4;
	add.s64 	%rd39, %rd1, %rd38;
	ld.global.u32 	%r116, [%rd39];
	mad.lo.s32 	%r144, %r116, %r114, %r113;
	add.s32 	%r139, %r139, 2;
$L__BB0_11:
	and.b32  	%r117, %r56, 1;
	setp.eq.b32 	%p10, %r117, 1;
	not.pred 	%p11, %p10;
	@%p11 bra 	$L__BB0_13;
	add.s32 	%r118, %r139, %r2;
	mul.wide.s32 	%rd40, %r118, 4;
	add.s64 	%rd41, %rd2, %rd40;
	ld.global.u32 	%r119, [%rd41];
	mad.lo.s32 	%r120, %r139, %r56, %r123;
	mul.wide.u32 	%rd42, %r120, 4;
	add.s64 	%rd43, %rd1, %rd42;
	ld.global.u32 	%r121, [%rd43];
	mad.lo.s32 	%r144, %r121, %r119, %r144;
$L__BB0_13:
	ld.param.u64 	%rd47, [_Z16Question1AKernelPiS_S_i_param_2];
	add.s32 	%r122, %r123, %r2;
	cvta.to.global.u64 	%rd44, %rd47;
	mul.wide.s32 	%rd45, %r122, 4;
	add.s64 	%rd46, %rd44, %rd45;
	st.global.u32 	[%rd46], %r144;
	add.s32 	%r123, %r123, 1;
	setp.ne.s32 	%p12, %r123, %r56;
	@%p12 bra 	$L__BB0_2;
$L__BB0_14:
	ret;

}
	// .globl	_Z16Question1BKernelPiS_S_i
.visible .entry _Z16Question1BKernelPiS_S_i(
	.param .u64 .ptr .align 1 _Z16Question1BKernelPiS_S_i_param_0,
	.param .u64 .ptr .align 1 _Z16Question1BKernelPiS_S_i_param_1,
	.param .u64 .ptr .align 1 _Z16Question1BKernelPiS_S_i_param_2,
	.param .u32 _Z16Question1BKernelPiS_S_i_param_3
)
{
	.reg .pred 	%p<12>;
	.reg .b32 	%r<109>;
	.reg .b64 	%rd<49>;

	ld.param.u64 	%rd5, [_Z16Question1BKernelPiS_S_i_param_0];
	ld.param.u64 	%rd6, [_Z16Question1BKernelPiS_S_i_param_1];
	ld.param.u64 	%rd4, [_Z16Question1BKernelPiS_S_i_param_2];
	ld.param.u32 	%r36, [_Z16Question1BKernelPiS_S_i_param_3];
	cvta.to.global.u64 	%rd1, %rd6;
	cvta.to.global.u64 	%rd2, %rd5;
	mov.u32 	%r37, %ctaid.x;
	mov.u32 	%r38, %ntid.x;
	mov.u32 	%r39, %tid.x;
	mad.lo.s32 	%r1, %r37, %r38, %r39;
	setp.ge.s32 	%p1, %r1, %r36;
	setp.lt.s32 	%p2, %r36, 1;
	or.pred  	%p3, %p1, %p2;
	@%p3 bra 	$L__BB1_14;
	add.s32 	%r2, %r36, -1;
	and.b32  	%r3, %r36, 7;
	add.s32 	%r4, %r3, -1;
	and.b32  	%r5, %r36, 3;
	and.b32  	%r6, %r36, 2147483640;
	and.b32  	%r7, %r36, 1;
	neg.s32 	%r8, %r6;
	shl.b32 	%r9, %r36, 3;
	cvta.to.global.u64 	%rd3, %rd4;
	mov.b32 	%r94, 0;
	mul.wide.u32 	%rd41, %r36, 4;
$L__BB1_2:
	setp.lt.u32 	%p4, %r2, 7;
	mul.lo.s32 	%r11, %r94, %r36;
	mov.b32 	%r103, 0;
	mov.u32 	%r108, %r103;
	@%p4 bra 	$L__BB1_5;
	mov.b32 	%r108, 0;
	mov.u32 	%r95, %r11;
	mov.u32 	%r96, %r1;
	mov.u32 	%r97, %r8;
$L__BB1_4:
	.pragma "nounroll";
	mul.wide.u32 	%rd7, %r95, 4;
	add.s64 	%rd8, %rd2, %rd7;
	ld.global.u32 	%r44, [%rd8];
	mul.wide.s32 	%rd9, %r96, 4;
	add.s64 	%rd10, %rd1, %rd9;
	ld.global.u32 	%r45, [%rd10];
	mad.lo.s32 	%r46, %r45, %r44, %r108;
	ld.global.u32 	%r47, [%rd8+4];
	mul.wide.u32 	%rd11, %r36, 4;
	add.s64 	%rd12, %rd10, %rd11;
	ld.global.u32 	%r48, [%rd12];
	mad.lo.s32 	%r49, %r48, %r47, %r46;
	ld.global.u32 	%r50, [%rd8+8];
	add.s64 	%rd13, %rd12, %rd11;
	ld.global.u32 	%r51, [%rd13];
	mad.lo.s32 	%r52, %r51, %r50, %r49;
	ld.global.u32 	%r53, [%rd8+12];
	add.s64 	%rd14, %rd13, %rd11;
	ld.global.u32 	%r54, [%rd14];
	mad.lo.s32 	%r55, %r54, %r53, %r52;
	ld.global.u32 	%r56, [%rd8+16];
	add.s64 	%rd15, %rd14, %rd11;
	ld.global.u32 	%r57, [%rd15];
	mad.lo.s32 	%r58, %r57, %r56, %r55;
	ld.global.u32 	%r59, [%rd8+20];
	add.s64 	%rd16, %rd15, %rd11;
	ld.global.u32 	%r60, [%rd16];
	mad.lo.s32 	%r61, %r60, %r59, %r58;
	ld.global.u32 	%r62, [%rd8+24];
	add.s64 	%rd17, %rd16, %rd11;
	ld.global.u32 	%r63, [%rd17];
	mad.lo.s32 	%r64, %r63, %r62, %r61;
	ld.global.u32 	%r65, [%rd8+28];
	add.s64 	%rd18, %rd17, %rd11;
	ld.global.u32 	%r66, [%rd18];
	mad.lo.s32 	%r108, %r66, %r65, %r64;
	add.s32 	%r97, %r97, 8;
	add.s32 	%r96, %r96, %r9;
	add.s32 	%r95, %r95, 8;
	setp.ne.s32 	%p5, %r97, 0;
	mov.u32 	%r103, %r6;
	@%p5 bra 	$L__BB1_4;
$L__BB1_5:
	setp.eq.s32 	%p6, %r3, 0;
	@%p6 bra 	$L__BB1_13;
	setp.lt.u32 	%p7, %r4, 3;
	@%p7 bra 	$L__BB1_8;
	add.s32 	%r68, %r103, %r11;
	mul.wide.u32 	%rd19, %r68, 4;
	add.s64 	%rd20, %rd2, %rd19;
	ld.global.u32 	%r69, [%rd20];
	mad.lo.s32 	%r70, %r103, %r36, %r1;
	mul.wide.s32 	%rd21, %r70, 4;
	add.s64 	%rd22, %rd1, %rd21;
	ld.global.u32 	%r71, [%rd22];
	mad.lo.s32 	%r72, %r71, %r69, %r108;
	cvt.u64.u32 	%rd23, %r11;
	cvt.u64.u32 	%rd24, %r103;
	add.s64 	%rd25, %rd24, %rd23;
	shl.b64 	%rd26, %rd25, 2;
	add.s64 	%rd27, %rd2, %rd26;
	ld.global.u32 	%r73, [%rd27+4];
	add.s64 	%rd29, %rd22, %rd41;
	ld.global.u32 	%r74, [%rd29];
	mad.lo.s32 	%r75, %r74, %r73, %r72;
	ld.global.u32 	%r76, [%rd27+8];
	add.s64 	%rd30, %rd29, %rd41;
	ld.global.u32 	%r77, [%rd30];
	mad.lo.s32 	%r78, %r77, %r76, %r75;
	ld.global.u32 	%r79, [%rd27+12];
	add.s64 	%rd31, %rd30, %rd41;
	ld.global.u32 	%r80, [%rd31];
	mad.lo.s32 	%r108, %r80, %r79, %r78;
	add.s32 	%r103, %r103, 4;
$L__BB1_8:
	setp.eq.s32 	%p8, %r5, 0;
	@%p8 bra 	$L__BB1_13;
	setp.eq.s32 	%p9, %r5, 1;
	@%p9 bra 	$L__BB1_11;
	add.s32 	%r82, %r103, %r11;
	mul.wide.u32 	%rd32, %r82, 4;
	add.s64 	%rd33, %rd2, %rd32;
	ld.global.u32 	%r83, [%rd33];
	mad.lo.s32 	%r84, %r103, %r36, %r1;
	mul.wide.s32 	%rd34, %r84, 4;
	add.s64 	%rd35, %rd1, %rd34;
	ld.global.u32 	%r85, [%rd35];
	mad.lo.s32 	%r86, %r85, %r83, %r108;
	cvt.u64.u32 	%rd36, %r11;
	cvt.u64.u32 	%rd37, %r103;
	add.s64 	%rd38, %rd37, %rd36;
	shl.b64 	%rd39, %rd38, 2;
	add.s64 	%rd40, %rd2, %rd39;
	ld.global.u32 	%r87, [%rd40+4];
	add.s64 	%rd42, %rd35, %rd41;
	ld.global.u32 	%r88, [%rd42];
	mad.lo.s32 	%r108, %r88, %r87, %r86;
	add.s32 	%r103, %r103, 2;
$L__BB1_11:
	setp.eq.s32 	%p10, %r7, 0;
	@%p10 bra 	$L__BB1_13;
	add.s32 	%r89, %r103, %r11;
	mul.wide.u32 	%rd43, %r89, 4;
	add.s64 	%rd44, %rd2, %rd43;
	ld.global.u32 	%r90, [%rd44];
	mad.lo.s32 	%r91, %r103, %r36, %r1;
	mul.wide.s32 	%rd45, %r91, 4;
	add.s64 	%rd46, %rd1, %rd45;
	ld.global.u32 	%r92, [%rd46];
	mad.lo.s32 	%r108, %r92, %r90, %r108;
$L__BB1_13:
	add.s32 	%r93, %r11, %r1;
	mul.wide.s32 	%rd47, %r93, 4;
	add.s64 	%rd48, %rd3, %rd47;
	st.global.u32 	[%rd48], %r108;
	add.s32 	%r94, %r94, 1;
	setp.ne.s32 	%p11, %r94, %r36;
	@%p11 bra 	$L__BB1_2;
$L__BB1_14:
	ret;

}


// ===== COMPILED SASS (sm_100) =====

	.target	sm_100

	.elftype	@"ET_EXEC"


//--------------------- .note.nv.tkinfo           --------------------------
	.section	.note.nv.tkinfo,"",@"SHT_NOTE"
	.sectionflags	@"SHF_NOTE_NV_TKINFO"
	.tkinfo
        /*0018*/ 	.word	0x00000002
        /*0030*/ 	.string	""
        /*0030*/ 	.string	"ptxas"
        /*0030*/ 	.string	"Cuda compilation tools, release 13.0, V13.0.88"
        /*0030*/ 	.string	"Build cuda_13.0.r13.0/compiler.36424714_0"
        /*0030*/ 	.string	"-arch sm_100 -m 64 "



//--------------------- .note.nv.cuinfo           --------------------------
	.section	.note.nv.cuinfo,"",@"SHT_NOTE"
	.sectionflags	@"SHF_NOTE_NV_CUINFO"
        /*0018*/ 	.short	0x0002
        /*001a*/ 	.short	0x0064
        /*001c*/ 	.short	0x0082
	.zero		2


//--------------------- .nv.info                  --------------------------
	.section	.nv.info,"",@"SHT_CUDA_INFO"
	.align	4


	//----- nvinfo : EIATTR_REGCOUNT
	.align		4
        /*0000*/ 	.byte	0x04, 0x2f
        /*0002*/ 	.short	(.L_1 - .L_0)
	.align		4
.L_0:
        /*0004*/ 	.word	index@(_Z16Question1AKernelPiS_S_i)
        /*0008*/ 	.word	0x00000020


	//----- nvinfo : EIATTR_FRAME_SIZE
	.align		4
.L_1:
        /*000c*/ 	.byte	0x04, 0x11
        /*000e*/ 	.short	(.L_3 - .L_2)
	.align		4
.L_2:
        /*0010*/ 	.word	index@(_Z16Question1AKernelPiS_S_i)
        /*0014*/ 	.word	0x00000000


	//----- nvinfo : EIATTR_REGCOUNT
	.align		4
.L_3:
        /*0018*/ 	.byte	0x04, 0x2f
        /*001a*/ 	.short	(.L_5 - .L_4)
	.align		4
.L_4:
        /*001c*/ 	.word	index@(_Z16Question1BKernelPiS_S_i)
        /*0020*/ 	.word	0x00000020


	//----- nvinfo : EIATTR_FRAME_SIZE
	.align		4
.L_5:
        /*0024*/ 	.byte	0x04, 0x11
        /*0026*/ 	.short	(.L_7 - .L_6)
	.align		4
.L_6:
        /*0028*/ 	.word	index@(_Z16Question1BKernelPiS_S_i)
        /*002c*/ 	.word	0x00000000


	//----- nvinfo : EIATTR_MIN_STACK_SIZE
	.align		4
.L_7:
        /*0030*/ 	.byte	0x04, 0x12
        /*0032*/ 	.short	(.L_9 - .L_8)
	.align		4
.L_8:
        /*0034*/ 	.word	index@(_Z16Question1BKernelPiS_S_i)
        /*0038*/ 	.word	0x00000000


	//----- nvinfo : EIATTR_MIN_STACK_SIZE
	.align		4
.L_9:
        /*003c*/ 	.byte	0x04, 0x12
        /*003e*/ 	.short	(.L_11 - .L_10)
	.align		4
.L_10:
        /*0040*/ 	.word	index@(_Z16Question1AKernelPiS_S_i)
        /*0044*/ 	.word	0x00000000
.L_11:


//--------------------- .nv.compat                --------------------------
	.section	.nv.compat,"",@"SHT_CUDA_COMPAT_INFO"
	.align	4
        /*0000*/ 	.byte	0x02, 0x09, 0x00, 0x00, 0x02, 0x02, 0x01, 0x00, 0x02, 0x05, 0x05, 0x00, 0x03, 0x07, 0x01, 0x01
        /*0010*/ 	.byte	0x02, 0x03, 0x00, 0x00, 0x02, 0x06, 0x01, 0x00, 0x04, 0x0b, 0x08, 0x00, 0x09, 0x00, 0x00, 0x00
        /*0020*/ 	.byte	0x00, 0x00, 0x00, 0x00


//--------------------- .nv.info._Z16Question1BKernelPiS_S_i --------------------------
	.section	.nv.info._Z16Question1BKernelPiS_S_i,"",@"SHT_CUDA_INFO"
	.sectionflags	@""
	.align	4


	//----- nvinfo : EIATTR_CUDA_API_VERSION
	.align		4
        /*0000*/ 	.byte	0x04, 0x37
        /*0002*/ 	.short	(.L_13 - .L_12)
.L_12:
        /*0004*/ 	.word	0x00000082


	//----- nvinfo : EIATTR_KPARAM_INFO
	.align		4
.L_13:
        /*0008*/ 	.byte	0x04, 0x17
        /*000a*/ 	.short	(.L_15 - .L_14)
.L_14:
        /*000c*/ 	.word	0x00000000
        /*0010*/ 	.short	0x0003
        /*0012*/ 	.short	0x0018
        /*0014*/ 	.byte	0x00, 0xf0, 0x11, 0x00


	//----- nvinfo : EIATTR_KPARAM_INFO
	.align		4
.L_15:
        /*0018*/ 	.byte	0x04, 0x17
        /*001a*/ 	.short	(.L_17 - .L_16)
.L_16:
        /*001c*/ 	.word	0x00000000
        /*0020*/ 	.short	0x0002
        /*0022*/ 	.short	0x0010
        /*0024*/ 	.byte	0x00, 0xf5, 0x21, 0x00


	//----- nvinfo : EIATTR_KPARAM_INFO
	.align		4
.L_17:
        /*0028*/ 	.byte	0x04, 0x17
        /*002a*/ 	.short	(.L_19 - .L_18)
.L_18:
        /*002c*/ 	.word	0x00000000
        /*0030*/ 	.short	0x0001
        /*0032*/ 	.short	0x0008
        /*0034*/ 	.byte	0x00, 0xf5, 0x21, 0x00


	//----- nvinfo : EIATTR_KPARAM_INFO
	.align		4
.L_19:
        /*0038*/ 	.byte	0x04, 0x17
        /*003a*/ 	.short	(.L_21 - .L_20)
.L_20:
        /*003c*/ 	.word	0x00000000
        /*0040*/ 	.short	0x0000
        /*0042*/ 	.short	0x0000
        /*0044*/ 	.byte	0x00, 0xf5, 0x21, 0x00


	//----- nvinfo : EIATTR_SPARSE_MMA_MASK
	.align		4
.L_21:
        /*0048*/ 	.byte	0x03, 0x50
        /*004a*/ 	.short	0x0000


	//----- nvinfo : EIATTR_MAXREG_COUNT
	.align		4
        /*004c*/ 	.byte	0x03, 0x1b
        /*004e*/ 	.short	0x00ff


	//----- nvinfo : EIATTR_MERCURY_ISA_VERSION
	.align		4
        /*0050*/ 	.byte	0x03, 0x5f
        /*0052*/ 	.short	0x0101


	//----- nvinfo : EIATTR_VRC_CTA_INIT_COUNT
	.align		4
        /*0054*/ 	.byte	0x02, 0x4a
	.zero		1
	.zero		1


	//----- nvinfo : EIATTR_EXIT_INSTR_OFFSETS
	.align		4
        /*0058*/ 	.byte	0x04, 0x1c
        /*005a*/ 	.short	(.L_23 - .L_22)


	//   ....[0]....
.L_22:
        /*005c*/ 	.word	0x00000080


	//   ....[1]....
        /*0060*/ 	.word	0x000008a0


	//----- nvinfo : EIATTR_CBANK_PARAM_SIZE
	.align		4
.L_23:
        /*0064*/ 	.byte	0x03, 0x19
        /*0066*/ 	.short	0x001c


	//----- nvinfo : EIATTR_PARAM_CBANK
	.align		4
        /*0068*/ 	.byte	0x04, 0x0a
        /*006a*/ 	.short	(.L_25 - .L_24)
	.align		4
.L_24:
        /*006c*/ 	.word	index@(.nv.constant0._Z16Question1BKernelPiS_S_i)
        /*0070*/ 	.short	0x0380
        /*0072*/ 	.short	0x001c


	//----- nvinfo : EIATTR_SW_WAR
	.align		4
.L_25:
        /*0074*/ 	.byte	0x04, 0x36
        /*0076*/ 	.short	(.L_27 - .L_26)
.L_26:
        /*0078*/ 	.word	0x00000008
.L_27:


//--------------------- .nv.info._Z16Question1AKernelPiS_S_i --------------------------
	.section	.nv.info._Z16Question1AKernelPiS_S_i,"",@"SHT_CUDA_INFO"
	.sectionflags	@""
	.align	4


	//----- nvinfo : EIATTR_CUDA_API_VERSION
	.align		4
        /*0000*/ 	.byte	0x04, 0x37
        /*0002*/ 	.short	(.L_29 - .L_28)
.L_28:
        /*0004*/ 	.word	0x00000082


	//----- nvinfo : EIATTR_KPARAM_INFO
	.align		4
.L_29:
        /*0008*/ 	.byte	0x04, 0x17
        /*000a*/ 	.short	(.L_31 - .L_30)
.L_30:
        /*000c*/ 	.word	0x00000000
        /*0010*/ 	.short	0x0003
        /*0012*/ 	.short	0x0018
        /*0014*/ 	.byte	0x00, 0xf0, 0x11, 0x00


	//----- nvinfo : EIATTR_KPARAM_INFO
	.align		4
.L_31:
        /*0018*/ 	.byte	0x04, 0x17
        /*001a*/ 	.short	(.L_33 - .L_32)
.L_32:
        /*001c*/ 	.word	0x00000000
        /*0020*/ 	.short	0x0002
        /*0022*/ 	.short	0x0010
        /*0024*/ 	.byte	0x00, 0xf5, 0x21, 0x00


	//----- nvinfo : EIATTR_KPARAM_INFO
	.align		4
.L_33:
        /*0028*/ 	.byte	0x04, 0x17
        /*002a*/ 	.short	(.L_35 - .L_34)
.L_34:
        /*002c*/ 	.word	0x00000000
        /*0030*/ 	.short	0x0001
        /*0032*/ 	.short	0x0008
        /*0034*/ 	.byte	0x00, 0xf5, 0x21, 0x00


	//----- nvinfo : EIATTR_KPARAM_INFO
	.align		4
.L_35:
        /*0038*/ 	.byte	0x04, 0x17
        /*003a*/ 	.short	(.L_37 - .L_36)
.L_36:
        /*003c*/ 	.word	0x00000000
        /*0040*/ 	.short	0x0000
        /*0042*/ 	.short	0x0000
        /*0044*/ 	.byte	0x00, 0xf5, 0x21, 0x00


	//----- nvinfo : EIATTR_SPARSE_MMA_MASK
	.align		4
.L_37:
        /*0048*/ 	.byte	0x03, 0x50
        /*004a*/ 	.short	0x0000


	//----- nvinfo : EIATTR_MAXREG_COUNT
	.align		4
        /*004c*/ 	.byte	0x03, 0x1b
        /*004e*/ 	.short	0x00ff


	//----- nvinfo : EIATTR_MERCURY_ISA_VERSION
	.align		4
        /*0050*/ 	.byte	0x03, 0x5f
        /*0052*/ 	.short	0x0101


	//----- nvinfo : EIATTR_VRC_CTA_INIT_COUNT
	.align		4
        /*0054*/ 	.byte	0x02, 0x4a
	.zero		1
	.zero		1


	//----- nvinfo : EIATTR_EXIT_INSTR_OFFSETS
	.align		4
        /*0058*/ 	.byte	0x04, 0x1c
        /*005a*/ 	.short	(.L_39 - .L_38)


	//   ....[0]....
.L_38:
        /*005c*/ 	.word	0x00000080


	//   ....[1]....
        /*0060*/ 	.word	0x00000950


	//----- nvinfo : EIATTR_CBANK_PARAM_SIZE
	.align		4
.L_39:
        /*0064*/ 	.byte	0x03, 0x19
        /*0066*/ 	.short	0x001c


	//----- nvinfo : EIATTR_PARAM_CBANK
	.align		4
        /*0068*/ 	.byte	0x04, 0x0a
        /*006a*/ 	.short	(.L_41 - .L_40)
	.align		4
.L_40:
        /*006c*/ 	.word	index@(.nv.constant0._Z16Question1AKernelPiS_S_i)
        /*0070*/ 	.short	0x0380
        /*0072*/ 	.short	0x001c


	//----- nvinfo : EIATTR_SW_WAR
	.align		4
.L_41:
        /*0074*/ 	.byte	0x04, 0x36
        /*0076*/ 	.short	(.L_43 - .L_42)
.L_42:
        /*0078*/ 	.word	0x00000008
.L_43:


//--------------------- .nv.callgraph             --------------------------
	.section	.nv.callgraph,"",@"SHT_CUDA_CALLGRAPH"
	.align	4
	.sectionentsize	8
	.align		4
        /*0000*/ 	.word	0x00000000
	.align		4
        /*0004*/ 	.word	0xffffffff
	.align		4
        /*0008*/ 	.word	0x00000000
	.align		4
        /*000c*/ 	.word	0xfffffffe
	.align		4
        /*0010*/ 	.word	0x00000000
	.align		4
        /*0014*/ 	.word	0xfffffffd
	.align		4
        /*0018*/ 	.word	0x00000000
	.align		4
        /*001c*/ 	.word	0xfffffffc


//--------------------- .text._Z16Question1BKernelPiS_S_i --------------------------
	.section	.text._Z16Question1BKernelPiS_S_i,"ax",@progbits
	.align	128
        .global         _Z16Question1BKernelPiS_S_i
        .type           _Z16Question1BKernelPiS_S_i,@function
        .size           _Z16Question1BKernelPiS_S_i,(.L_x_12 - _Z16Question1BKernelPiS_S_i)
        .other          _Z16Question1BKernelPiS_S_i,@"STO_CUDA_ENTRY STV_DEFAULT"
_Z16Question1BKernelPiS_S_i:
.text._Z16Question1BKernelPiS_S_i:
[----:B------:R-:W-:Y:S01]  /*0000*/  LDC R1, c[0x0][0x37c] ;  /* 0x0000df00ff017b82 */ /* 0x000fe20000000800 */
[----:B------:R-:W0:Y:S07]  /*0010*/  S2R R3, SR_TID.X ;  /* 0x0000000000037919 */ /* 0x000e2e0000002100 */
[----:B------:R-:W0:Y:S08]  /*0020*/  S2UR UR4, SR_CTAID.X ;  /* 0x00000000000479c3 */ /* 0x000e300000002500 */
[----:B------:R-:W0:Y:S08]  /*0030*/  LDC R0, c[0x0][0x360] ;  /* 0x0000d800ff007b82 */ /* 0x000e300000000800 */
[----:B------:R-:W1:Y:S01]  /*0040*/  LDC R5, c[0x0][0x398] ;  /* 0x0000e600ff057b82 */ /* 0x000e620000000800 */
[----:B0-----:R-:W-:Y:S01]  /*0050*/  IMAD R0, R0, UR4, R3 ;  /* 0x0000000400007c24 */ /* 0x001fe2000f8e0203 */
[----:B-1----:R-:W-:-:S04]  /*0060*/  ISETP.GE.AND P0, PT, R5, 0x1, PT ;  /* 0x000000010500780c */ /* 0x002fc80003f06270 */
[----:B------:R-:W-:-:S13]  /*0070*/  ISETP.GE.OR P0, PT, R0, R5, !P0 ;  /* 0x000000050000720c */ /* 0x000fda0004706670 */
[----:B------:R-:W-:Y:S05]  /*0080*/  @P0 EXIT ;  /* 0x000000000000094d */ /* 0x000fea0003800000 */
[C---:B------:R-:W-:Y:S01]  /*0090*/  LOP3.LUT R2, R5.reuse, 0x7, RZ, 0xc0, !PT ;  /* 0x0000000705027812 */ /* 0x040fe200078ec0ff */
[----:B------:R-:W0:Y:S01]  /*00a0*/  LDCU.64 UR4, c[0x0][0x358] ;  /* 0x00006b00ff0477ac */ /* 0x000e220008000a00 */
[----:B------:R-:W-:Y:S02]  /*00b0*/  IADD3 R3, PT, PT, R5, -0x1, RZ ;  /* 0xffffffff05037810 */ /* 0x000fe40007ffe0ff */
[----:B------:R-:W-:Y:S02]  /*00c0*/  IADD3 R4, PT, PT, R2, -0x1, RZ ;  /* 0xffffffff02047810 */ /* 0x000fe40007ffe0ff */
[----:B------:R-:W-:Y:S02]  /*00d0*/  ISETP.GE.U32.AND P0, PT, R3, 0x7, PT ;  /* 0x000000070300780c */ /* 0x000fe40003f06070 */
[----:B------:R-:W-:Y:S02]  /*00e0*/  ISETP.GE.U32.AND P1, PT, R4, 0x3, PT ;  /* 0x000000030400780c */ /* 0x000fe40003f26070 */
[----:B------:R-:W-:-:S02]  /*00f0*/  LOP3.LUT R3, R5, 0x7ffffff8, RZ, 0xc0, !PT ;  /* 0x7ffffff805037812 */ /* 0x000fc400078ec0ff */
[----:B------:R-:W-:Y:S01]  /*0100*/  LOP3.LUT R4, R5, 0x3, RZ, 0xc0, !PT ;  /* 0x0000000305047812 */ /* 0x000fe200078ec0ff */
[----:B------:R-:W-:Y:S01]  /*0110*/  HFMA2 R5, -RZ, RZ, 0, 0 ;  /* 0x00000000ff057431 */ /* 0x000fe200000001ff */
[----:B------:R-:W-:-:S07]  /*0120*/  IADD3 R6, PT, PT, -R3, RZ, RZ ;  /* 0x000000ff03067210 */ /* 0x000fce0007ffe1ff */
.L_x_4:
[----:B-1----:R-:W1:Y:S01]  /*0130*/  LDC R7, c[0x0][0x398] ;  /* 0x0000e600ff077b82 */ /* 0x002e620000000800 */
[----:B------:R-:W-:Y:S02]  /*0140*/  MOV R8, RZ ;  /* 0x000000ff00087202 */ /* 0x000fe40000000f00 */
[----:B------:R-:W-:Y:S01]  /*0150*/  MOV R20, RZ ;  /* 0x000000ff00147202 */ /* 0x000fe20000000f00 */
[C---:B-1----:R-:W-:Y:S01]  /*0160*/  IMAD R9, R5.reuse, R7, RZ ;  /* 0x0000000705097224 */ /* 0x042fe200078e02ff */
[----:B------:R-:W-:-:S04]  /*0170*/  IADD3 R5, PT, PT, R5, 0x1, RZ ;  /* 0x0000000105057810 */ /* 0x000fc80007ffe0ff */
[----:B------:R-:W-:Y:S01]  /*0180*/  ISETP.NE.AND P2, PT, R5, R7, PT ;  /* 0x000000070500720c */ /* 0x000fe20003f45270 */
[----:B------:R-:W-:-:S12]  /*0190*/  @!P0 BRA `(.L_x_0) ;  /* 0x0000000000b48947 */ /* 0x000fd80003800000 */
[----:B------:R-:W-:Y:S02]  /*01a0*/  MOV R20, RZ ;  /* 0x000000ff00147202 */ /* 0x000fe40000000f00 */
[----:B------:R-:W-:Y:S02]  /*01b0*/  MOV R23, R9 ;  /* 0x0000000900177202 */ /* 0x000fe40000000f00 */
[----:B------:R-:W-:Y:S02]  /*01c0*/  MOV R22, R0 ;  /* 0x0000000000167202 */ /* 0x000fe40000000f00 */
[----:B------:R-:W-:-:S07]  /*01d0*/  MOV R24, R6 ;  /* 0x0000000600187202 */ /* 0x000fce0000000f00 */
.L_x_1:
[----:B------:R-:W1:Y:S08]  /*01e0*/  LDC.64 R18, c[0x0][0x388] ;  /* 0x0000e200ff127b82 */ /* 0x000e700000000a00 */
[----:B------:R-:W2:Y:S01]  /*01f0*/  LDC.64 R10, c[0x0][0x380] ;  /* 0x0000e000ff0a7b82 */ /* 0x000ea20000000a00 */
[----:B-1----:R-:W-:-:S05]  /*0200*/  IMAD.WIDE R18, R22, 0x4, R18 ;  /* 0x0000000416127825 */ /* 0x002fca00078e0212 */
[----:B0-----:R0:W3:Y:S01]  /*0210*/  LDG.E R29, desc[UR4][R18.64] ;  /* 0x00000004121d7981 */ /* 0x0010e2000c1e1900 */
[----:B--2---:R-:W-:-:S04]  /*0220*/  IMAD.WIDE.U32 R10, R23, 0x4, R10 ;  /* 0x00000004170a7825 */ /* 0x004fc800078e000a */
[C---:B------:R-:W-:Y:S01]  /*0230*/  IMAD.WIDE.U32 R26, R7.reuse, 0x4, R18 ;  /* 0x00000004071a7825 */ /* 0x040fe200078e0012 */
[----:B------:R-:W3:Y:S04]  /*0240*/  LDG.E R25, desc[UR4][R10.64] ;  /* 0x000000040a197981 */ /* 0x000ee8000c1e1900 */
[----:B------:R-:W2:Y:S04]  /*0250*/  LDG.E R21, desc[UR4][R10.64+0x4] ;  /* 0x000004040a157981 */ /* 0x000ea8000c1e1900 */
[----:B------:R-:W2:Y:S01]  /*0260*/  LDG.E R28, desc[UR4][R26.64] ;  /* 0x000000041a1c7981 */ /* 0x000ea2000c1e1900 */
[----:B------:R-:W-:-:S03]  /*0270*/  IMAD.WIDE.U32 R16, R7, 0x4, R26 ;  /* 0x0000000407107825 */ /* 0x000fc600078e001a */
[----:B------:R-:W4:Y:S01]  /*0280*/  LDG.E R8, desc[UR4][R10.64+0x8] ;  /* 0x000008040a087981 */ /* 0x000f22000c1e1900 */
[----:B------:R-:W-:-:S03]  /*0290*/  IMAD.WIDE.U32 R14, R7, 0x4, R16 ;  /* 0x00000004070e7825 */ /* 0x000fc600078e0010 */
[----:B------:R-:W4:Y:S01]  /*02a0*/  LDG.E R17, desc[UR4][R16.64] ;  /* 0x0000000410117981 */ /* 0x000f22000c1e1900 */
[----:B------:R-:W-:-:S03]  /*02b0*/  IMAD.WIDE.U32 R12, R7, 0x4, R14 ;  /* 0x00000004070c7825 */ /* 0x000fc600078e000e */
[----:B------:R-:W5:Y:S01]  /*02c0*/  LDG.E R27, desc[UR4][R10.64+0x10] ;  /* 0x000010040a1b7981 */ /* 0x000f62000c1e1900 */
[----:B0-----:R-:W-:-:S03]  /*02d0*/  IMAD.WIDE.U32 R18, R7, 0x4, R12 ;  /* 0x0000000407127825 */ /* 0x001fc600078e000c */
[----:B------:R0:W5:Y:S04]  /*02e0*/  LDG.E R16, desc[UR4][R14.64] ;  /* 0x000000040e107981 */ /* 0x000168000c1e1900 */
[----:B------:R-:W5:Y:S04]  /*02f0*/  LDG.E R12, desc[UR4][R12.64] ;  /* 0x000000040c0c7981 */ /* 0x000f68000c1e1900 */
[----:B------:R-:W5:Y:S01]  /*0300*/  LDG.E R13, desc[UR4][R10.64+0x18] ;  /* 0x000018040a0d7981 */ /* 0x000f62000c1e1900 */
[----:B---3--:R-:W-:-:S03]  /*0310*/  IMAD R29, R25, R29, R20 ;  /* 0x0000001d191d7224 */ /* 0x008fc600078e0214 */
[----:B------:R-:W5:Y:S01]  /*0320*/  LDG.E R25, desc[UR4][R10.64+0xc] ;  /* 0x00000c040a197981 */ /* 0x000f62000c1e1900 */
[----:B--2---:R-:W-:Y:S02]  /*0330*/  IMAD R28, R21, R28, R29 ;  /* 0x0000001c151c7224 */ /* 0x004fe400078e021d */
[C---:B------:R-:W-:Y:S01]  /*0340*/  IMAD.WIDE.U32 R20, R7.reuse, 0x4, R18 ;  /* 0x0000000407147825 */ /* 0x040fe200078e0012 */
[----:B------:R-:W2:Y:S04]  /*0350*/  LDG.E R29, desc[UR4][R10.64+0x14] ;  /* 0x000014040a1d7981 */ /* 0x000ea8000c1e1900 */
[----:B------:R-:W2:Y:S01]  /*0360*/  LDG.E R18, desc[UR4][R18.64] ;  /* 0x0000000412127981 */ /* 0x000ea2000c1e1900 */
[----:B0-----:R-:W-:-:S03]  /*0370*/  IMAD.WIDE.U32 R14, R7, 0x4, R20 ;  /* 0x00000004070e7825 */ /* 0x001fc600078e0014 */
[----:B------:R-:W3:Y:S04]  /*0380*/  LDG.E R26, desc[UR4][R20.64] ;  /* 0x00000004141a7981 */ /* 0x000ee8000c1e1900 */
[----:B------:R-:W3:Y:S04]  /*0390*/  LDG.E R14, desc[UR4][R14.64] ;  /* 0x000000040e0e7981 */ /* 0x000ee8000c1e1900 */
[----:B------:R-:W3:Y:S01]  /*03a0*/  LDG.E R20, desc[UR4][R10.64+0x1c] ;  /* 0x00001c040a147981 */ /* 0x000ee2000c1e1900 */
[----:B----4-:R-:W-:Y:S01]  /*03b0*/  IMAD R8, R8, R17, R28 ;  /* 0x0000001108087224 */ /* 0x010fe200078e021c */
[----:B------:R-:W-:-:S04]  /*03c0*/  IADD3 R24, PT, PT, R24, 0x8, RZ ;  /* 0x0000000818187810 */ /* 0x000fc80007ffe0ff */
[----:B------:R-:W-:Y:S02]  /*03d0*/  ISETP.NE.AND P3, PT, R24, RZ, PT ;  /* 0x000000ff1800720c */ /* 0x000fe40003f65270 */
[----:B------:R-:W-:Y:S02]  /*03e0*/  IADD3 R23, PT, PT, R23, 0x8, RZ ;  /* 0x0000000817177810 */ /* 0x000fe40007ffe0ff */
[----:B------:R-:W-:Y:S01]  /*03f0*/  LEA R22, R7, R22, 0x3 ;  /* 0x0000001607167211 */ /* 0x000fe200078e18ff */
[----:B-----5:R-:W-:-:S04]  /*0400*/  IMAD R8, R25, R16, R8 ;  /* 0x0000001019087224 */ /* 0x020fc800078e0208 */
[----:B------:R-:W-:-:S04]  /*0410*/  IMAD R8, R27, R12, R8 ;  /* 0x0000000c1b087224 */ /* 0x000fc800078e0208 */
[----:B--2---:R-:W-:-:S04]  /*0420*/  IMAD R8, R29, R18, R8 ;  /* 0x000000121d087224 */ /* 0x004fc800078e0208 */
[----:B---3--:R-:W-:-:S04]  /*0430*/  IMAD R13, R13, R26, R8 ;  /* 0x0000001a0d0d7224 */ /* 0x008fc800078e0208 */
[----:B------:R-:W-:Y:S01]  /*0440*/  IMAD R20, R20, R14, R13 ;  /* 0x0000000e14147224 */ /* 0x000fe200078e020d */
[----:B------:R-:W-:Y:S06]  /*0450*/  @P3 BRA `(.L_x_1) ;  /* 0xfffffffc00603947 */ /* 0x000fec000383ffff */
[----:B------:R-:W-:-:S07]  /*0460*/  MOV R8, R3 ;  /* 0x0000000300087202 */ /* 0x000fce0000000f00 */
.L_x_0:
[----:B------:R-:W-:-:S13]  /*0470*/  ISETP.NE.AND P3, PT, R2, RZ, PT ;  /* 0x000000ff0200720c */ /* 0x000fda0003f65270 */
[----:B------:R-:W-:Y:S05]  /*0480*/  @!P3 BRA `(.L_x_2) ;  /* 0x0000000000f0b947 */ /* 0x000fea0003800000 */
[----:B------:R-:W-:Y:S01]  /*0490*/  ISETP.NE.AND P3, PT, R4, RZ, PT ;  /* 0x000000ff0400720c */ /* 0x000fe20003f65270 */
[----:B------:R-:W-:-:S12]  /*04a0*/  @!P1 BRA `(.L_x_3) ;  /* 0x00000000006c9947 */ /* 0x000fd80003800000 */
[----:B------:R-:W1:Y:S01]  /*04b0*/  LDC.64 R12, c[0x0][0x388] ;  /* 0x0000e200ff0c7b82 */ /* 0x000e620000000a00 */
[----:B------:R-:W-:Y:S01]  /*04c0*/  IMAD R19, R8, R7, R0 ;  /* 0x0000000708137224 */ /* 0x000fe200078e0200 */
[CC--:B------:R-:W-:Y:S02]  /*04d0*/  IADD3 R15, PT, PT, R9.reuse, R8.reuse, RZ ;  /* 0x00000008090f7210 */ /* 0x0c0fe40007ffe0ff */
[----:B------:R-:W-:-:S04]  /*04e0*/  IADD3 R18, P4, PT, R9, R8, RZ ;  /* 0x0000000809127210 */ /* 0x000fc80007f9e0ff */
[----:B------:R-:W2:Y:S08]  /*04f0*/  LDC.64 R16, c[0x0][0x380] ;  /* 0x0000e000ff107b82 */ /* 0x000eb00000000a00 */
[----:B------:R-:W3:Y:S01]  /*0500*/  LDC.64 R10, c[0x0][0x380] ;  /* 0x0000e000ff0a7b82 */ /* 0x000ee20000000a00 */
[----:B-1----:R-:W-:Y:S01]  /*0510*/  IMAD.WIDE R12, R19, 0x4, R12 ;  /* 0x00000004130c7825 */ /* 0x002fe200078e020c */
[----:B------:R-:W-:-:S03]  /*0520*/  IADD3.X R19, PT, PT, RZ, RZ, RZ, P4, !PT ;  /* 0x000000ffff137210 */ /* 0x000fc600027fe4ff */
[----:B--2---:R-:W-:-:S04]  /*0530*/  IMAD.WIDE.U32 R16, R15, 0x4, R16 ;  /* 0x000000040f107825 */ /* 0x004fc800078e0010 */
[----:B------:R-:W-:Y:S02]  /*0540*/  IMAD.WIDE.U32 R14, R7, 0x4, R12 ;  /* 0x00000004070e7825 */ /* 0x000fe400078e000c */
[----:B0-----:R-:W2:Y:S01]  /*0550*/  LDG.E R17, desc[UR4][R16.64] ;  /* 0x0000000410117981 */ /* 0x001ea2000c1e1900 */
[----:B---3--:R-:W-:-:S03]  /*0560*/  LEA R10, P4, R18, R10, 0x2 ;  /* 0x0000000a120a7211 */ /* 0x008fc600078810ff */
[----:B------:R-:W2:Y:S01]  /*0570*/  LDG.E R12, desc[UR4][R12.64] ;  /* 0x000000040c0c7981 */ /* 0x000ea2000c1e1900 */
[----:B------:R-:W-:Y:S01]  /*0580*/  LEA.HI.X R11, R18, R11, R19, 0x2, P4 ;  /* 0x0000000b120b7211 */ /* 0x000fe200020f1413 */
[C---:B------:R-:W-:Y:S02]  /*0590*/  IMAD.WIDE.U32 R18, R7.reuse, 0x4, R14 ;  /* 0x0000000407127825 */ /* 0x040fe400078e000e */
[----:B------:R-:W3:Y:S04]  /*05a0*/  LDG.E R14, desc[UR4][R14.64] ;  /* 0x000000040e0e7981 */ /* 0x000ee8000c1e1900 */
[----:B------:R-:W3:Y:S01]  /*05b0*/  LDG.E R24, desc[UR4][R10.64+0x4] ;  /* 0x000004040a187981 */ /* 0x000ee2000c1e1900 */
[----:B------:R-:W-:-:S03]  /*05c0*/  IMAD.WIDE.U32 R22, R7, 0x4, R18 ;  /* 0x0000000407167825 */ /* 0x000fc600078e0012 */
[----:B------:R-:W4:Y:S04]  /*05d0*/  LDG.E R18, desc[UR4][R18.64] ;  /* 0x0000000412127981 */ /* 0x000f28000c1e1900 */
[----:B------:R-:W4:Y:S04]  /*05e0*/  LDG.E R26, desc[UR4][R10.64+0x8] ;  /* 0x000008040a1a7981 */ /* 0x000f28000c1e1900 */
[----:B------:R-:W5:Y:S04]  /*05f0*/  LDG.E R22, desc[UR4][R22.64] ;  /* 0x0000000416167981 */ /* 0x000f68000c1e1900 */
[----:B------:R-:W5:Y:S01]  /*0600*/  LDG.E R28, desc[UR4][R10.64+0xc] ;  /* 0x00000c040a1c7981 */ /* 0x000f62000c1e1900 */
[----:B------:R-:W-:Y:S01]  /*0610*/  IADD3 R8, PT, PT, R8, 0x4, RZ ;  /* 0x0000000408087810 */ /* 0x000fe20007ffe0ff */
[----:B--2---:R-:W-:-:S04]  /*0620*/  IMAD R17, R17, R12, R20 ;  /* 0x0000000c11117224 */ /* 0x004fc800078e0214 */
[----:B---3--:R-:W-:-:S04]  /*0630*/  IMAD R17, R24, R14, R17 ;  /* 0x0000000e18117224 */ /* 0x008fc800078e0211 */
[----:B----4-:R-:W-:-:S04]  /*0640*/  IMAD R17, R26, R18, R17 ;  /* 0x000000121a117224 */ /* 0x010fc800078e0211 */
[----:B-----5:R-:W-:-:S07]  /*0650*/  IMAD R20, R28, R22, R17 ;  /* 0x000000161c147224 */ /* 0x020fce00078e0211 */
.L_x_3:
[----:B------:R-:W-:Y:S05]  /*0660*/  @!P3 BRA `(.L_x_2) ;  /* 0x000000000078b947 */ /* 0x000fea0003800000 */
[----:B------:R-:W-:Y:S01]  /*0670*/  ISETP.NE.AND P4, PT, R4, 0x1, PT ;  /* 0x000000010400780c */ /* 0x000fe20003f85270 */
[----:B------:R-:W1:Y:S01]  /*0680*/  LDC.64 R16, c[0x0][0x380] ;  /* 0x0000e000ff107b82 */ /* 0x000e620000000a00 */
[----:B------:R-:W-:-:S07]  /*0690*/  LOP3.LUT P3, RZ, R7, 0x1, RZ, 0xc0, !PT ;  /* 0x0000000107ff7812 */ /* 0x000fce000786c0ff */
[----:B------:R-:W2:Y:S04]  /*06a0*/  LDC.64 R18, c[0x0][0x388] ;  /* 0x0000e200ff127b82 */ /* 0x000ea80000000a00 */
[CC--:B------:R-:W-:Y:S02]  /*06b0*/  @P4 IADD3 R23, PT, PT, R9.reuse, R8.reuse, RZ ;  /* 0x0000000809174210 */ /* 0x0c0fe40007ffe0ff */
[----:B------:R-:W-:Y:S02]  /*06c0*/  @P4 IADD3 R21, P5, PT, R9, R8, RZ ;  /* 0x0000000809154210 */ /* 0x000fe40007fbe0ff */
[----:B------:R-:W3:Y:S02]  /*06d0*/  @P4 LDC.64 R10, c[0x0][0x380] ;  /* 0x0000e000ff0a4b82 */ /* 0x000ee40000000a00 */
[----:B------:R-:W-:-:S06]  /*06e0*/  @P4 IADD3.X R22, PT, PT, RZ, RZ, RZ, P5, !PT ;  /* 0x000000ffff164210 */ /* 0x000fcc0002ffe4ff */
[----:B------:R-:W4:Y:S01]  /*06f0*/  LDC.64 R12, c[0x0][0x380] ;  /* 0x0000e000ff0c7b82 */ /* 0x000f220000000a00 */
[----:B-1----:R-:W-:-:S04]  /*0700*/  @P4 IMAD.WIDE.U32 R16, R23, 0x4, R16 ;  /* 0x0000000417104825 */ /* 0x002fc800078e0010 */
[C---:B------:R-:W-:Y:S01]  /*0710*/  @P4 IMAD R23, R8.reuse, R7, R0 ;  /* 0x0000000708174224 */ /* 0x040fe200078e0200 */
[----:B------:R-:W-:Y:S01]  /*0720*/  @P4 IADD3 R8, PT, PT, R8, 0x2, RZ ;  /* 0x0000000208084810 */ /* 0x000fe20007ffe0ff */
[----:B0-----:R-:W5:Y:S01]  /*0730*/  @P4 LDG.E R17, desc[UR4][R16.64] ;  /* 0x0000000410114981 */ /* 0x001f62000c1e1900 */
[----:B------:R-:W0:Y:S01]  /*0740*/  LDC.64 R14, c[0x0][0x388] ;  /* 0x0000e200ff0e7b82 */ /* 0x000e220000000a00 */
[----:B--2---:R-:W-:Y:S01]  /*0750*/  @P4 IMAD.WIDE R18, R23, 0x4, R18 ;  /* 0x0000000417124825 */ /* 0x004fe200078e0212 */
[----:B---3--:R-:W-:-:S03]  /*0760*/  @P4 LEA R10, P5, R21, R10, 0x2 ;  /* 0x0000000a150a4211 */ /* 0x008fc600078a10ff */
[----:B------:R-:W-:Y:S01]  /*0770*/  @P3 IMAD R25, R8, R7, R0 ;  /* 0x0000000708193224 */ /* 0x000fe200078e0200 */
[----:B------:R-:W-:Y:S01]  /*0780*/  @P4 LEA.HI.X R11, R21, R11, R22, 0x2, P5 ;  /* 0x0000000b150b4211 */ /* 0x000fe200028f1416 */
[----:B------:R-:W-:Y:S01]  /*0790*/  @P4 IMAD.WIDE.U32 R22, R7, 0x4, R18 ;  /* 0x0000000407164825 */ /* 0x000fe200078e0012 */
[----:B------:R-:W-:Y:S02]  /*07a0*/  @P3 IADD3 R21, PT, PT, R9, R8, RZ ;  /* 0x0000000809153210 */ /* 0x000fe40007ffe0ff */
[----:B------:R-:W5:Y:S03]  /*07b0*/  @P4 LDG.E R8, desc[UR4][R18.64] ;  /* 0x0000000412084981 */ /* 0x000f66000c1e1900 */
[----:B----4-:R-:W-:Y:S01]  /*07c0*/  @P3 IMAD.WIDE.U32 R12, R21, 0x4, R12 ;  /* 0x00000004150c3825 */ /* 0x010fe200078e000c */
[----:B------:R-:W2:Y:S03]  /*07d0*/  @P4 LDG.E R11, desc[UR4][R10.64+0x4] ;  /* 0x000004040a0b4981 */ /* 0x000ea6000c1e1900 */
[----:B0-----:R-:W-:Y:S01]  /*07e0*/  @P3 IMAD.WIDE R14, R25, 0x4, R14 ;  /* 0x00000004190e3825 */ /* 0x001fe200078e020e */
[----:B------:R-:W2:Y:S04]  /*07f0*/  @P4 LDG.E R22, desc[UR4][R22.64] ;  /* 0x0000000416164981 */ /* 0x000ea8000c1e1900 */
[----:B------:R-:W3:Y:S04]  /*0800*/  @P3 LDG.E R13, desc[UR4][R12.64] ;  /* 0x000000040c0d3981 */ /* 0x000ee8000c1e1900 */
[----:B------:R-:W3:Y:S01]  /*0810*/  @P3 LDG.E R14, desc[UR4][R14.64] ;  /* 0x000000040e0e3981 */ /* 0x000ee2000c1e1900 */
[----:B-----5:R-:W-:-:S04]  /*0820*/  @P4 IMAD R8, R17, R8, R20 ;  /* 0x0000000811084224 */ /* 0x020fc800078e0214 */
[----:B--2---:R-:W-:-:S04]  /*0830*/  @P4 IMAD R20, R11, R22, R8 ;  /* 0x000000160b144224 */ /* 0x004fc800078e0208 */
[----:B---3--:R-:W-:-:S07]  /*0840*/  @P3 IMAD R20, R13, R14, R20 ;  /* 0x0000000e0d143224 */ /* 0x008fce00078e0214 */
.L_x_2:
[----:B------:R-:W1:Y:S01]  /*0850*/  LDC.64 R10, c[0x0][0x390] ;  /* 0x0000e400ff0a7b82 */ /* 0x000e620000000a00 */
[----:B------:R-:W-:-:S05]  /*0860*/  IADD3 R9, PT, PT, R0, R9, RZ ;  /* 0x0000000900097210 */ /* 0x000fca0007ffe0ff */
[----:B-1----:R-:W-:-:S05]  /*0870*/  IMAD.WIDE R8, R9, 0x4, R10 ;  /* 0x0000000409087825 */ /* 0x002fca00078e020a */
[----:B0-----:R1:W-:Y:S01]  /*0880*/  STG.E desc[UR4][R8.64], R20 ;  /* 0x0000001408007986 */ /* 0x0013e2000c101904 */
[----:B------:R-:W-:Y:S05]  /*0890*/  @P2 BRA `(.L_x_4) ;  /* 0xfffffff800242947 */ /* 0x000fea000383ffff */
[----:B------:R-:W-:Y:S05]  /*08a0*/  EXIT ;  /* 0x000000000000794d */ /* 0x000fea0003800000 */
.L_x_5:
[----:B------:R-:W-:-:S00]  /*08b0*/  BRA `(.L_x_5) ;  /* 0xfffffffc00fc7947 */ /* 0x000fc0000383ffff */
[----:B------:R-:W-:-:S00]  /*08c0*/  NOP ;  /* 0x0000000000007918 */ /* 0x000fc00000000000 */
        /* <DEDUP_REMOVED lines=11> */
.L_x_12:


//--------------------- .text._Z16Question1AKernelPiS_S_i --------------------------
	.section	.text._Z16Question1AKernelPiS_S_i,"ax",@progbits
	.align	128
        .global         _Z16Question1AKernelPiS_S_i
        .type           _Z16Question1AKernelPiS_S_i,@function
        .size           _Z16Question1AKernelPiS_S_i,(.L_x_13 - _Z16Question1AKernelPiS_S_i)
        .other          _Z16Question1AKernelPiS_S_i,@"STO_CUDA_ENTRY STV_DEFAULT"
_Z16Question1AKernelPiS_S_i:
.text._Z16Question1AKernelPiS_S_i:
        /* <DEDUP_REMOVED lines=9> */
[C---:B------:R-:W-:Y:S01]  /*0090*/  IADD3 R0, PT, PT, R5.reuse, -0x1, RZ ;  /* 0xffffffff05007810 */ /* 0x040fe20007ffe0ff */
[----:B------:R-:W-:Y:S01]  /*00a0*/  IMAD R2, R2, R5, RZ ;  /* 0x0000000502027224 */ /* 0x000fe200078e02ff */
[C---:B------:R-:W-:Y:S01]  /*00b0*/  LOP3.LUT R3, R5.reuse, 0x7, RZ, 0xc0, !PT ;  /* 0x0000000705037812 */ /* 0x040fe200078ec0ff */
[----:B------:R-:W0:Y:S01]  /*00c0*/  LDCU.64 UR4, c[0x0][0x358] ;  /* 0x00006b00ff0477ac */ /* 0x000e220008000a00 */
[----:B------:R-:W-:Y:S02]  /*00d0*/  ISETP.GE.U32.AND P0, PT, R0, 0x7, PT ;  /* 0x000000070000780c */ /* 0x000fe40003f06070 */
[----:B------:R-:W-:Y:S01]  /*00e0*/  LOP3.LUT R0, R5, 0x7ffffff8, RZ, 0xc0, !PT ;  /* 0x7ffffff805007812 */ /* 0x000fe200078ec0ff */
[----:B------:R-:W-:-:S03]  /*00f0*/  HFMA2 R5, -RZ, RZ, 0, 0 ;  /* 0x00000000ff057431 */ /* 0x000fc600000001ff */
[----:B------:R-:W-:-:S07]  /*0100*/  IADD3 R4, PT, PT, -R0, RZ, RZ ;  /* 0x000000ff00047210 */ /* 0x000fce0007ffe1ff */
.L_x_10:
[----:B-1----:R-:W-:Y:S02]  /*0110*/  MOV R6, RZ ;  /* 0x000000ff00067202 */ /* 0x002fe40000000f00 */
[----:B------:R-:W-:Y:S01]  /*0120*/  MOV R16, RZ ;  /* 0x000000ff00107202 */ /* 0x000fe20000000f00 */
[----:B------:R-:W-:Y:S06]  /*0130*/  @!P0 BRA `(.L_x_6) ;  /* 0x0000000000f08947 */ /* 0x000fec0003800000 */
[----:B------:R-:W1:Y:S01]  /*0140*/  LDC R8, c[0x0][0x398] ;  /* 0x0000e600ff087b82 */ /* 0x000e620000000800 */
[----:B------:R-:W-:Y:S02]  /*0150*/  MOV R16, RZ ;  /* 0x000000ff00107202 */ /* 0x000fe40000000f00 */
[----:B------:R-:W-:Y:S02]  /*0160*/  MOV R9, R2 ;  /* 0x0000000200097202 */ /* 0x000fe40000000f00 */
[-C--:B------:R-:W-:Y:S02]  /*0170*/  MOV R7, R5.reuse ;  /* 0x0000000500077202 */ /* 0x080fe40000000f00 */
[----:B------:R-:W-:Y:S02]  /*0180*/  MOV R10, R4 ;  /* 0x00000004000a7202 */ /* 0x000fe40000000f00 */
[----:B-1----:R-:W-:Y:S01]  /*0190*/  IADD3 R11, PT, PT, R5, R8, RZ ;  /* 0x00000008050b7210 */ /* 0x002fe20007ffe0ff */
[C-C-:B------:R-:W-:Y:S01]  /*01a0*/  IMAD R25, R8.reuse, 0x3, R5.reuse ;  /* 0x0000000308197824 */ /* 0x140fe200078e0205 */
[CC--:B------:R-:W-:Y:S01]  /*01b0*/  LEA R6, R8.reuse, R5.reuse, 0x1 ;  /* 0x0000000508067211 */ /* 0x0c0fe200078e08ff */
[C-C-:B------:R-:W-:Y:S01]  /*01c0*/  IMAD R29, R8.reuse, 0x5, R5.reuse ;  /* 0x00000005081d7824 */ /* 0x140fe200078e0205 */
[C---:B------:R-:W-:Y:S01]  /*01d0*/  LEA R27, R8.reuse, R5, 0x2 ;  /* 0x00000005081b7211 */ /* 0x040fe200078e10ff */
[----:B------:R-:W-:-:S02]  /*01e0*/  IMAD R24, R8, 0x6, R5 ;  /* 0x0000000608187824 */ /* 0x000fc400078e0205 */
[----:B------:R-:W-:-:S07]  /*01f0*/  IMAD R26, R8, 0x7, R5 ;  /* 0x00000007081a7824 */ /* 0x000fce00078e0205 */
.L_x_7:
[----:B------:R-:W1:Y:S08]  /*0200*/  LDC.64 R14, c[0x0][0x388] ;  /* 0x0000e200ff0e7b82 */ /* 0x000e700000000a00 */
[----:B------:R-:W2:Y:S01]  /*0210*/  LDC.64 R12, c[0x0][0x380] ;  /* 0x0000e000ff0c7b82 */ /* 0x000ea20000000a00 */
[----:B-1----:R-:W-:-:S06]  /*0220*/  IMAD.WIDE.U32 R18, R7, 0x4, R14 ;  /* 0x0000000407127825 */ /* 0x002fcc00078e000e */
[----:B0-----:R-:W3:Y:S01]  /*0230*/  LDG.E R18, desc[UR4][R18.64] ;  /* 0x0000000412127981 */ /* 0x001ee2000c1e1900 */
[----:B--2---:R-:W-:-:S05]  /*0240*/  IMAD.WIDE R12, R9, 0x4, R12 ;  /* 0x00000004090c7825 */ /* 0x004fca00078e020c */
[----:B------:R-:W3:Y:S01]  /*0250*/  LDG.E R17, desc[UR4][R12.64] ;  /* 0x000000040c117981 */ /* 0x000ee2000c1e1900 */
[----:B------:R-:W-:-:S03]  /*0260*/  IMAD.WIDE.U32 R22, R11, 0x4, R14 ;  /* 0x000000040b167825 */ /* 0x000fc600078e000e */
[----:B------:R-:W2:Y:S01]  /*0270*/  LDG.E R19, desc[UR4][R12.64+0x8] ;  /* 0x000008040c137981 */ /* 0x000ea2000c1e1900 */
[----:B------:R-:W-:-:S03]  /*0280*/  IMAD.WIDE.U32 R20, R6, 0x4, R14 ;  /* 0x0000000406147825 */ /* 0x000fc600078e000e */
[----:B------:R-:W4:Y:S04]  /*0290*/  LDG.E R22, desc[UR4][R22.64] ;  /* 0x0000000416167981 */ /* 0x000f28000c1e1900 */
[----:B------:R-:W2:Y:S04]  /*02a0*/  LDG.E R20, desc[UR4][R20.64] ;  /* 0x0000000414147981 */ /* 0x000ea8000c1e1900 */
[----:B------:R-:W5:Y:S01]  /*02b0*/  LDG.E R23, desc[UR4][R12.64+0x10] ;  /* 0x000010040c177981 */ /* 0x000f62000c1e1900 */
[----:B---3--:R-:W-:-:S03]  /*02c0*/  IMAD R17, R17, R18, R16 ;  /* 0x0000001211117224 */ /* 0x008fc600078e0210 */
[----:B------:R-:W4:Y:S02]  /*02d0*/  LDG.E R16, desc[UR4][R12.64+0x4] ;  /* 0x000004040c107981 */ /* 0x000f24000c1e1900 */
[----:B----4-:R-:W-:Y:S02]  /*02e0*/  IMAD R28, R16, R22, R17 ;  /* 0x00000016101c7224 */ /* 0x010fe400078e0211 */
[----:B------:R-:W-:-:S04]  /*02f0*/  IMAD.WIDE.U32 R16, R25, 0x4, R14 ;  /* 0x0000000419107825 */ /* 0x000fc800078e000e */
[----:B--2---:R-:W-:Y:S02]  /*0300*/  IMAD R28, R19, R20, R28 ;  /* 0x00000014131c7224 */ /* 0x004fe400078e021c */
[--C-:B------:R-:W-:Y:S01]  /*0310*/  IMAD.WIDE.U32 R18, R27, 0x4, R14.reuse ;  /* 0x000000041b127825 */ /* 0x100fe200078e000e */
[----:B------:R-:W2:Y:S05]  /*0320*/  LDG.E R16, desc[UR4][R16.64] ;  /* 0x0000000410107981 */ /* 0x000eaa000c1e1900 */
[----:B------:R-:W5:Y:S04]  /*0330*/  LDG.E R18, desc[UR4][R18.64] ;  /* 0x0000000412127981 */ /* 0x000f68000c1e1900 */
[----:B------:R-:W2:Y:S01]  /*0340*/  LDG.E R17, desc[UR4][R12.64+0xc] ;  /* 0x00000c040c117981 */ /* 0x000ea2000c1e1900 */
[----:B------:R-:W-:-:S03]  /*0350*/  IMAD.WIDE.U32 R20, R29, 0x4, R14 ;  /* 0x000000041d147825 */ /* 0x000fc600078e000e */
[----:B------:R-:W3:Y:S04]  /*0360*/  LDG.E R19, desc[UR4][R12.64+0x1c] ;  /* 0x00001c040c137981 */ /* 0x000ee8000c1e1900 */
[----:B------:R-:W4:Y:S01]  /*0370*/  LDG.E R20, desc[UR4][R20.64] ;  /* 0x0000000414147981 */ /* 0x000f22000c1e1900 */
[----:B--2---:R-:W-:-:S03]  /*0380*/  IMAD R28, R17, R16, R28 ;  /* 0x00000010111c7224 */ /* 0x004fc600078e021c */
[----:B------:R-:W4:Y:S01]  /*0390*/  LDG.E R17, desc[UR4][R12.64+0x14] ;  /* 0x000014040c117981 */ /* 0x000f22000c1e1900 */
[----:B-----5:R-:W-:Y:S02]  /*03a0*/  IMAD R28, R23, R18, R28 ;  /* 0x00000012171c7224 */ /* 0x020fe400078e021c */
[--C-:B------:R-:W-:Y:S01]  /*03b0*/  IMAD.WIDE.U32 R22, R24, 0x4, R14.reuse ;  /* 0x0000000418167825 */ /* 0x100fe200078e000e */
[----:B------:R-:W2:Y:S03]  /*03c0*/  LDG.E R16, desc[UR4][R12.64+0x18] ;  /* 0x000018040c107981 */ /* 0x000ea6000c1e1900 */
[----:B------:R-:W-:Y:S02]  /*03d0*/  IMAD.WIDE.U32 R14, R26, 0x4, R14 ;  /* 0x000000041a0e7825 */ /* 0x000fe400078e000e */
[----:B------:R-:W2:Y:S04]  /*03e0*/  LDG.E R22, desc[UR4][R22.64] ;  /* 0x0000000416167981 */ /* 0x000ea8000c1e1900 */
[----:B------:R-:W3:Y:S01]  /*03f0*/  LDG.E R14, desc[UR4][R14.64] ;  /* 0x000000040e0e7981 */ /* 0x000ee2000c1e1900 */
[----:B------:R-:W-:-:S04]  /*0400*/  IADD3 R10, PT, PT, R10, 0x8, RZ ;  /* 0x000000080a0a7810 */ /* 0x000fc80007ffe0ff */
[----:B------:R-:W-:Y:S01]  /*0410*/  ISETP.NE.AND P1, PT, R10, RZ, PT ;  /* 0x000000ff0a00720c */ /* 0x000fe20003f25270 */
[C---:B------:R-:W-:Y:S01]  /*0420*/  IMAD R27, R8.reuse, 0x8, R27 ;  /* 0x00000008081b7824 */ /* 0x040fe200078e021b */
[C---:B------:R-:W-:Y:S02]  /*0430*/  LEA R11, R8.reuse, R11, 0x3 ;  /* 0x0000000b080b7211 */ /* 0x040fe400078e18ff */
[C---:B------:R-:W-:Y:S02]  /*0440*/  LEA R6, R8.reuse, R6, 0x3 ;  /* 0x0000000608067211 */ /* 0x040fe400078e18ff */
[C---:B------:R-:W-:Y:S02]  /*0450*/  LEA R25, R8.reuse, R25, 0x3 ;  /* 0x0000001908197211 */ /* 0x040fe400078e18ff */
[C---:B------:R-:W-:Y:S02]  /*0460*/  LEA R29, R8.reuse, R29, 0x3 ;  /* 0x0000001d081d7211 */ /* 0x040fe400078e18ff */
[----:B------:R-:W-:-:S02]  /*0470*/  LEA R24, R8, R24, 0x3 ;  /* 0x0000001808187211 */ /* 0x000fc400078e18ff */
[C---:B------:R-:W-:Y:S02]  /*0480*/  LEA R26, R8.reuse, R26, 0x3 ;  /* 0x0000001a081a7211 */ /* 0x040fe400078e18ff */
[----:B------:R-:W-:Y:S02]  /*0490*/  LEA R7, R8, R7, 0x3 ;  /* 0x0000000708077211 */ /* 0x000fe400078e18ff */
[----:B------:R-:W-:Y:S01]  /*04a0*/  IADD3 R9, PT, PT, R9, 0x8, RZ ;  /* 0x0000000809097810 */ /* 0x000fe20007ffe0ff */
[----:B----4-:R-:W-:-:S04]  /*04b0*/  IMAD R17, R17, R20, R28 ;  /* 0x0000001411117224 */ /* 0x010fc800078e021c */
[----:B--2---:R-:W-:-:S04]  /*04c0*/  IMAD R16, R16, R22, R17 ;  /* 0x0000001610107224 */ /* 0x004fc800078e0211 */
[----:B---3--:R-:W-:Y:S01]  /*04d0*/  IMAD R16, R19, R14, R16 ;  /* 0x0000000e13107224 */ /* 0x008fe200078e0210 */
[----:B------:R-:W-:Y:S06]  /*04e0*/  @P1 BRA `(.L_x_7) ;  /* 0xfffffffc00441947 */ /* 0x000fec000383ffff */
[----:B------:R-:W-:-:S07]  /*04f0*/  MOV R6, R0 ;  /* 0x0000000000067202 */ /* 0x000fce0000000f00 */
.L_x_6:
[----:B------:R-:W-:-:S13]  /*0500*/  ISETP.NE.AND P1, PT, R3, RZ, PT ;  /* 0x000000ff0300720c */ /* 0x000fda0003f25270 */
[----:B------:R-:W-:Y:S05]  /*0510*/  @!P1 BRA `(.L_x_8) ;  /* 0x0000000000ec9947 */ /* 0x000fea0003800000 */
[----:B------:R-:W1:Y:S01]  /*0520*/  LDC R7, c[0x0][0x398] ;  /* 0x0000e600ff077b82 */ /* 0x000e620000000800 */
[----:B------:R-:W-:-:S04]  /*0530*/  IADD3 R8, PT, PT, R3, -0x1, RZ ;  /* 0xffffffff03087810 */ /* 0x000fc80007ffe0ff */
[----:B------:R-:W-:Y:S02]  /*0540*/  ISETP.GE.U32.AND P1, PT, R8, 0x3, PT ;  /* 0x000000030800780c */ /* 0x000fe40003f26070 */
[----:B-1----:R-:W-:-:S11]  /*0550*/  LOP3.LUT P2, R20, R7, 0x3, RZ, 0xc0, !PT ;  /* 0x0000000307147812 */ /* 0x002fd6000784c0ff */
[----:B------:R-:W-:Y:S05]  /*0560*/  @!P1 BRA `(.L_x_9) ;  /* 0x0000000000689947 */ /* 0x000fea0003800000 */
[----:B------:R-:W1:Y:S01]  /*0570*/  LDC R22, c[0x0][0x398] ;  /* 0x0000e600ff167b82 */ /* 0x000e620000000800 */
[----:B------:R-:W-:-:S07]  /*0580*/  IADD3 R13, PT, PT, R2, R6, RZ ;  /* 0x00000006020d7210 */ /* 0x000fce0007ffe0ff */
[----:B------:R-:W2:Y:S08]  /*0590*/  LDC.64 R10, c[0x0][0x388] ;  /* 0x0000e200ff0a7b82 */ /* 0x000eb00000000a00 */
[----:B------:R-:W3:Y:S01]  /*05a0*/  LDC.64 R8, c[0x0][0x380] ;  /* 0x0000e000ff087b82 */ /* 0x000ee20000000a00 */
[----:B-1----:R-:W-:-:S04]  /*05b0*/  IMAD R19, R6, R22, R5 ;  /* 0x0000001606137224 */ /* 0x002fc800078e0205 */
[C---:B------:R-:W-:Y:S02]  /*05c0*/  IMAD.IADD R15, R19.reuse, 0x1, R22 ;  /* 0x00000001130f7824 */ /* 0x040fe400078e0216 */
[----:B--2---:R-:W-:-:S03]  /*05d0*/  IMAD.WIDE.U32 R18, R19, 0x4, R10 ;  /* 0x0000000413127825 */ /* 0x004fc600078e000a */
[----:B------:R-:W-:-:S03]  /*05e0*/  IADD3 R21, PT, PT, R15, R22, RZ ;  /* 0x000000160f157210 */ /* 0x000fc60007ffe0ff */
[----:B0-----:R-:W2:Y:S01]  /*05f0*/  LDG.E R19, desc[UR4][R18.64] ;  /* 0x0000000412137981 */ /* 0x001ea2000c1e1900 */
[----:B---3--:R-:W-:-:S04]  /*0600*/  IMAD.WIDE R8, R13, 0x4, R8 ;  /* 0x000000040d087825 */ /* 0x008fc800078e0208 */
[--C-:B------:R-:W-:Y:S01]  /*0610*/  IMAD.WIDE.U32 R12, R15, 0x4, R10.reuse ;  /* 0x000000040f0c7825 */ /* 0x100fe200078e000a */
[----:B------:R-:W2:Y:S03]  /*0620*/  LDG.E R17, desc[UR4][R8.64] ;  /* 0x0000000408117981 */ /* 0x000ea6000c1e1900 */
[C-C-:B------:R-:W-:Y:S01]  /*0630*/  IMAD.WIDE.U32 R14, R21.reuse, 0x4, R10.reuse ;  /* 0x00000004150e7825 */ /* 0x140fe200078e000a */
[----:B------:R-:W-:Y:S01]  /*0640*/  IADD3 R21, PT, PT, R21, R22, RZ ;  /* 0x0000001615157210 */ /* 0x000fe20007ffe0ff */
        /* <DEDUP_REMOVED lines=12> */
.L_x_9:
[----:B------:R-:W-:Y:S05]  /*0710*/  @!P2 BRA `(.L_x_8) ;  /* 0x00000000006ca947 */ /* 0x000fea0003800000 */
[----:B------:R-:W1:Y:S01]  /*0720*/  LDC.64 R18, c[0x0][0x388] ;  /* 0x0000e200ff127b82 */ /* 0x000e620000000a00 */
[----:B------:R-:W-:Y:S02]  /*0730*/  ISETP.NE.AND P1, PT, R20, 0x1, PT ;  /* 0x000000011400780c */ /* 0x000fe40003f25270 */
[----:B------:R-:W-:-:S04]  /*0740*/  LOP3.LUT R12, R7, 0x1, RZ, 0xc0, !PT ;  /* 0x00000001070c7812 */ /* 0x000fc800078ec0ff */
[----:B------:R-:W-:Y:S01]  /*0750*/  ISETP.NE.U32.AND P2, PT, R12, 0x1, PT ;  /* 0x000000010c00780c */ /* 0x000fe20003f45070 */
[----:B------:R-:W2:Y:S06]  /*0760*/  LDC.64 R14, c[0x0][0x380] ;  /* 0x0000e000ff0e7b82 */ /* 0x000eac0000000a00 */
[----:B------:R-:W-:Y:S01]  /*0770*/  @P1 IMAD R12, R6, R7, R5 ;  /* 0x00000007060c1224 */ /* 0x000fe200078e0205 */
[----:B------:R-:W-:Y:S01]  /*0780*/  @P1 IADD3 R17, PT, PT, R2, R6, RZ ;  /* 0x0000000602111210 */ /* 0x000fe20007ffe0ff */
[----:B------:R-:W3:Y:S01]  /*0790*/  LDC.64 R8, c[0x0][0x380] ;  /* 0x0000e000ff087b82 */ /* 0x000ee20000000a00 */
[----:B------:R-:W-:-:S02]  /*07a0*/  @P1 IADD3 R6, PT, PT, R6, 0x2, RZ ;  /* 0x0000000206061810 */ /* 0x000fc40007ffe0ff */
[----:B------:R-:W-:-:S03]  /*07b0*/  @P1 IADD3 R21, PT, PT, R12, R7, RZ ;  /* 0x000000070c151210 */ /* 0x000fc60007ffe0ff */
[----:B------:R-:W-:Y:S02]  /*07c0*/  @!P2 IMAD R7, R6, R7, R5 ;  /* 0x000000070607a224 */ /* 0x000fe400078e0205 */
[----:B------:R-:W4:Y:S01]  /*07d0*/  LDC.64 R10, c[0x0][0x388] ;  /* 0x0000e200ff0a7b82 */ /* 0x000f220000000a00 */
[----:B-1----:R-:W-:-:S04]  /*07e0*/  @P1 IMAD.WIDE.U32 R12, R12, 0x4, R18 ;  /* 0x000000040c0c1825 */ /* 0x002fc800078e0012 */
[----:B------:R-:W-:Y:S02]  /*07f0*/  @P1 IMAD.WIDE.U32 R18, R21, 0x4, R18 ;  /* 0x0000000415121825 */ /* 0x000fe400078e0012 */
[----:B0-----:R-:W5:Y:S02]  /*0800*/  @P1 LDG.E R12, desc[UR4][R12.64] ;  /* 0x000000040c0c1981 */ /* 0x001f64000c1e1900 */
[----:B--2---:R-:W-:Y:S01]  /*0810*/  @P1 IMAD.WIDE R14, R17, 0x4, R14 ;  /* 0x00000004110e1825 */ /* 0x004fe200078e020e */
[----:B------:R-:W-:Y:S01]  /*0820*/  @!P2 IADD3 R17, PT, PT, R2, R6, RZ ;  /* 0x000000060211a210 */ /* 0x000fe20007ffe0ff */
[----:B------:R-:W2:Y:S04]  /*0830*/  @P1 LDG.E R18, desc[UR4][R18.64] ;  /* 0x0000000412121981 */ /* 0x000ea8000c1e1900 */
[----:B------:R-:W5:Y:S01]  /*0840*/  @P1 LDG.E R21, desc[UR4][R14.64] ;  /* 0x000000040e151981 */ /* 0x000f62000c1e1900 */
[----:B---3--:R-:W-:-:S03]  /*0850*/  @!P2 IMAD.WIDE R8, R17, 0x4, R8 ;  /* 0x000000041108a825 */ /* 0x008fc600078e0208 */
[----:B------:R-:W2:Y:S04]  /*0860*/  @P1 LDG.E R6, desc[UR4][R14.64+0x4] ;  /* 0x000004040e061981 */ /* 0x000ea8000c1e1900 */
[----:B------:R-:W3:Y:S01]  /*0870*/  @!P2 LDG.E R9, desc[UR4][R8.64] ;  /* 0x000000040809a981 */ /* 0x000ee2000c1e1900 */
[----:B----4-:R-:W-:-:S06]  /*0880*/  @!P2 IMAD.WIDE.U32 R10, R7, 0x4, R10 ;  /* 0x00000004070aa825 */ /* 0x010fcc00078e000a */
[----:B------:R-:W3:Y:S01]  /*0890*/  @!P2 LDG.E R10, desc[UR4][R10.64] ;  /* 0x000000040a0aa981 */ /* 0x000ee2000c1e1900 */
[----:B-----5:R-:W-:-:S04]  /*08a0*/  @P1 IMAD R21, R21, R12, R16 ;  /* 0x0000000c15151224 */ /* 0x020fc800078e0210 */
[----:B--2---:R-:W-:-:S04]  /*08b0*/  @P1 IMAD R16, R6, R18, R21 ;  /* 0x0000001206101224 */ /* 0x004fc800078e0215 */
[----:B---3--:R-:W-:-:S07]  /*08c0*/  @!P2 IMAD R16, R9, R10, R16 ;  /* 0x0000000a0910a224 */ /* 0x008fce00078e0210 */
.L_x_8:
[----:B------:R-:W1:Y:S01]  /*08d0*/  LDCU UR6, c[0x0][0x398] ;  /* 0x00007300ff0677ac */ /* 0x000e620008000800 */
[----:B------:R-:W2:Y:S01]  /*08e0*/  LDC.64 R6, c[0x0][0x390] ;  /* 0x0000e400ff067b82 */ /* 0x000ea20000000a00 */
[----:B------:R-:W-:Y:S02]  /*08f0*/  IADD3 R9, PT, PT, R2, R5, RZ ;  /* 0x0000000502097210 */ /* 0x000fe40007ffe0ff */
[----:B------:R-:W-:-:S04]  /*0900*/  IADD3 R5, PT, PT, R5, 0x1, RZ ;  /* 0x0000000105057810 */ /* 0x000fc80007ffe0ff */
[----:B-1----:R-:W-:Y:S01]  /*0910*/  ISETP.NE.AND P1, PT, R5, UR6, PT ;  /* 0x0000000605007c0c */ /* 0x002fe2000bf25270 */
[----:B--2---:R-:W-:-:S05]  /*0920*/  IMAD.WIDE R6, R9, 0x4, R6 ;  /* 0x0000000409067825 */ /* 0x004fca00078e0206 */
[----:B0-----:R1:W-:Y:S07]  /*0930*/  STG.E desc[UR4][R6.64], R16 ;  /* 0x0000001006007986 */ /* 0x0013ee000c101904 */
[----:B------:R-:W-:Y:S05]  /*0940*/  @P1 BRA `(.L_x_10) ;  /* 0xfffffff400f01947 */ /* 0x000fea000383ffff */
[----:B------:R-:W-:Y:S05]  /*0950*/  EXIT ;  /* 0x000000000000794d */ /* 0x000fea0003800000 */
.L_x_11:
        /* <DEDUP_REMOVED lines=10> */
.L_x_13:


//--------------------- .nv.shared.reserved.0     --------------------------
	.section	.nv.shared.reserved.0,"aw",@nobits
	.weak		__nv_reservedSMEM_offset_0_alias
	.size		__nv_reservedSMEM_offset_0_alias, 0, 64
	.other		__nv_reservedSMEM_offset_0_alias,@"STO_CUDA_RESERVED_SHARED STV_DEFAULT"
__nv_reservedSMEM_offset_0_alias:
	.zero		0
	.zero		64


//--------------------- .nv.constant0._Z16Question1BKernelPiS_S_i --------------------------
	.section	.nv.constant0._Z16Question1BKernelPiS_S_i,"a",@progbits
	.sectionflags	@""
	.align	4
.nv.constant0._Z16Question1BKernelPiS_S_i:
	.zero		924


//--------------------- .nv.constant0._Z16Question1AKernelPiS_S_i --------------------------
	.section	.nv.constant0._Z16Question1AKernelPiS_S_i,"a",@progbits
	.sectionflags	@""
	.align	4
.nv.constant0._Z16Question1AKernelPiS_S_i:
	.zero		924


//--------------------- SYMBOLS --------------------------

	.type		.nv.reservedSmem.offset0,@object
	.size		.nv.reservedSmem.offset0,0x4
